//
// Generated by NVIDIA NVVM Compiler
//
// Compiler Build ID: CL-36424714
// Cuda compilation tools, release 13.0, V13.0.88
// Based on NVVM 20.0.0
//

.version 9.0
.target sm_100
.address_size 64

	// .globl	_Z13stencilKernelPiS_

.visible .entry _Z13stencilKernelPiS_(
	.param .u64 .ptr .align 1 _Z13stencilKernelPiS__param_0,
	.param .u64 .ptr .align 1 _Z13stencilKernelPiS__param_1
)
{
	.reg .pred 	%p<6>;
	.reg .b32 	%r<133>;
	.reg .b64 	%rd<57>;

	ld.param.u64 	%rd1, [_Z13stencilKernelPiS__param_0];
	ld.param.u64 	%rd2, [_Z13stencilKernelPiS__param_1];
	mov.u32 	%r4, %ctaid.x;
	mov.u32 	%r5, %ntid.x;
	mov.u32 	%r6, %tid.x;
	mad.lo.s32 	%r1, %r4, %r5, %r6;
	mov.u32 	%r7, %ctaid.y;
	mov.u32 	%r8, %ntid.y;
	mov.u32 	%r9, %tid.y;
	mad.lo.s32 	%r10, %r7, %r8, %r9;
	add.s32 	%r3, %r1, -3;
	setp.gt.u32 	%p1, %r3, 505;
	setp.lt.u32 	%p2, %r10, 3;
	setp.gt.u32 	%p3, %r10, 508;
	or.pred  	%p4, %p1, %p3;
	or.pred  	%p5, %p4, %p2;
	@%p5 bra 	$L__BB0_2;
	cvta.to.global.u64 	%rd3, %rd1;
	cvta.to.global.u64 	%rd4, %rd2;
	shl.b32 	%r11, %r10, 9;
	add.s32 	%r12, %r11, -1536;
	add.s32 	%r13, %r12, %r3;
	mul.wide.u32 	%rd5, %r13, 4;
	add.s64 	%rd6, %rd3, %rd5;
	ld.global.u32 	%r14, [%rd6];
	add.s32 	%r15, %r13, 512;
	mul.wide.u32 	%rd7, %r15, 4;
	add.s64 	%rd8, %rd3, %rd7;
	ld.global.u32 	%r16, [%rd8];
	add.s32 	%r17, %r16, %r14;
	add.s32 	%r18, %r13, 1024;
	mul.wide.u32 	%rd9, %r18, 4;
	add.s64 	%rd10, %rd3, %rd9;
	ld.global.u32 	%r19, [%rd10];
	add.s32 	%r20, %r19, %r17;
	add.s32 	%r21, %r11, %r3;
	mul.wide.u32 	%rd11, %r21, 4;
	add.s64 	%rd12, %rd3, %rd11;
	ld.global.u32 	%r22, [%rd12];
	add.s32 	%r23, %r22, %r20;
	ld.global.u32 	%r24, [%rd12+2048];
	add.s32 	%r25, %r24, %r23;
	ld.global.u32 	%r26, [%rd12+4096];
	add.s32 	%r27, %r26, %r25;
	ld.global.u32 	%r28, [%rd12+6144];
	add.s32 	%r29, %r28, %r27;
	add.s32 	%r30, %r1, -2;
	add.s32 	%r31, %r13, 1;
	mul.wide.u32 	%rd13, %r31, 4;
	add.s64 	%rd14, %rd3, %rd13;
	ld.global.u32 	%r32, [%rd14];
	add.s32 	%r33, %r32, %r29;
	add.s32 	%r34, %r13, 513;
	mul.wide.u32 	%rd15, %r34, 4;
	add.s64 	%rd16, %rd3, %rd15;
	ld.global.u32 	%r35, [%rd16];
	add.s32 	%r36, %r35, %r33;
	add.s32 	%r37, %r13, 1025;
	mul.wide.u32 	%rd17, %r37, 4;
	add.s64 	%rd18, %rd3, %rd17;
	ld.global.u32 	%r38, [%rd18];
	add.s32 	%r39, %r38, %r36;
	add.s32 	%r40, %r21, 1;
	mul.wide.u32 	%rd19, %r40, 4;
	add.s64 	%rd20, %rd3, %rd19;
	ld.global.u32 	%r41, [%rd20];
	add.s32 	%r42, %r41, %r39;
	cvt.u64.u32 	%rd21, %r30;
	cvt.u64.u32 	%rd22, %r11;
	add.s64 	%rd23, %rd22, %rd21;
	shl.b64 	%rd24, %rd23, 2;
	add.s64 	%rd25, %rd3, %rd24;
	ld.global.u32 	%r43, [%rd25+2048];
	add.s32 	%r44, %r43, %r42;
	ld.global.u32 	%r45, [%rd25+4096];
	add.s32 	%r46, %r45, %r44;
	ld.global.u32 	%r47, [%rd25+6144];
	add.s32 	%r48, %r47, %r46;
	add.s32 	%r49, %r1, -1;
	add.s32 	%r50, %r13, 2;
	mul.wide.u32 	%rd26, %r50, 4;
	add.s64 	%rd27, %rd3, %rd26;
	ld.global.u32 	%r51, [%rd27];
	add.s32 	%r52, %r51, %r48;
	add.s32 	%r53, %r13, 514;
	mul.wide.u32 	%rd28, %r53, 4;
	add.s64 	%rd29, %rd3, %rd28;
	ld.global.u32 	%r54, [%rd29];
	add.s32 	%r55, %r54, %r52;
	add.s32 	%r56, %r13, 1026;
	mul.wide.u32 	%rd30, %r56, 4;
	add.s64 	%rd31, %rd3, %rd30;
	ld.global.u32 	%r57, [%rd31];
	add.s32 	%r58, %r57, %r55;
	add.s32 	%r59, %r21, 2;
	mul.wide.u32 	%rd32, %r59, 4;
	add.s64 	%rd33, %rd3, %rd32;
	ld.global.u32 	%r60, [%rd33];
	add.s32 	%r61, %r60, %r58;
	cvt.u64.u32 	%rd34, %r49;
	add.s64 	%rd35, %rd22, %rd34;
	shl.b64 	%rd36, %rd35, 2;
	add.s64 	%rd37, %rd3, %rd36;
	ld.global.u32 	%r62, [%rd37+2048];
	add.s32 	%r63, %r62, %r61;
	ld.global.u32 	%r64, [%rd37+4096];
	add.s32 	%r65, %r64, %r63;
	ld.global.u32 	%r66, [%rd37+6144];
	add.s32 	%r67, %r66, %r65;
	add.s32 	%r68, %r12, %r1;
	mul.wide.u32 	%rd38, %r68, 4;
	add.s64 	%rd39, %rd3, %rd38;
	ld.global.u32 	%r69, [%rd39];
	add.s32 	%r70, %r69, %r67;
	add.s32 	%r71, %r13, 515;
	mul.wide.u32 	%rd40, %r71, 4;
	add.s64 	%rd41, %rd3, %rd40;
	ld.global.u32 	%r72, [%rd41];
	add.s32 	%r73, %r72, %r70;
	add.s32 	%r74, %r13, 1027;
	mul.wide.u32 	%rd42, %r74, 4;
	add.s64 	%rd43, %rd3, %rd42;
	ld.global.u32 	%r75, [%rd43];
	add.s32 	%r76, %r75, %r73;
	add.s32 	%r77, %r11, %r1;
	mul.wide.u32 	%rd44, %r77, 4;
	add.s64 	%rd45, %rd3, %rd44;
	ld.global.u32 	%r78, [%rd45];
	add.s32 	%r79, %r78, %r76;
	ld.global.u32 	%r80, [%rd45+2048];
	add.s32 	%r81, %r80, %r79;
	ld.global.u32 	%r82, [%rd45+4096];
	add.s32 	%r83, %r82, %r81;
	ld.global.u32 	%r84, [%rd45+6144];
	add.s32 	%r85, %r84, %r83;
	ld.global.u32 	%r86, [%rd39+4];
	add.s32 	%r87, %r86, %r85;
	add.s32 	%r88, %r77, -1024;
	mul.wide.u32 	%rd46, %r88, 4;
	add.s64 	%rd47, %rd3, %rd46;
	ld.global.u32 	%r89, [%rd47+4];
	add.s32 	%r90, %r89, %r87;
	add.s32 	%r91, %r77, -512;
	mul.wide.u32 	%rd48, %r91, 4;
	add.s64 	%rd49, %rd3, %rd48;
	ld.global.u32 	%r92, [%rd49+4];
	add.s32 	%r93, %r92, %r90;
	ld.global.u32 	%r94, [%rd45+4];
	add.s32 	%r95, %r94, %r93;
	add.s32 	%r96, %r77, 1;
	mul.wide.u32 	%rd50, %r96, 4;
	add.s64 	%rd51, %rd3, %rd50;
	ld.global.u32 	%r97, [%rd51+2048];
	add.s32 	%r98, %r97, %r95;
	ld.global.u32 	%r99, [%rd51+4096];
	add.s32 	%r100, %r99, %r98;
	ld.global.u32 	%r101, [%rd51+6144];
	add.s32 	%r102, %r101, %r100;
	ld.global.u32 	%r103, [%rd39+8];
	add.s32 	%r104, %r103, %r102;
	ld.global.u32 	%r105, [%rd47+8];
	add.s32 	%r106, %r105, %r104;
	ld.global.u32 	%r107, [%rd49+8];
	add.s32 	%r108, %r107, %r106;
	ld.global.u32 	%r109, [%rd45+8];
	add.s32 	%r110, %r109, %r108;
	add.s32 	%r111, %r77, 2;
	mul.wide.u32 	%rd52, %r111, 4;
	add.s64 	%rd53, %rd3, %rd52;
	ld.global.u32 	%r112, [%rd53+2048];
	add.s32 	%r113, %r112, %r110;
	ld.global.u32 	%r114, [%rd53+4096];
	add.s32 	%r115, %r114, %r113;
	ld.global.u32 	%r116, [%rd53+6144];
	add.s32 	%r117, %r116, %r115;
	ld.global.u32 	%r118, [%rd39+12];
	add.s32 	%r119, %r118, %r117;
	ld.global.u32 	%r120, [%rd47+12];
	add.s32 	%r121, %r120, %r119;
	ld.global.u32 	%r122, [%rd49+12];
	add.s32 	%r123, %r122, %r121;
	ld.global.u32 	%r124, [%rd45+12];
	add.s32 	%r125, %r124, %r123;
	add.s32 	%r126, %r77, 3;
	mul.wide.u32 	%rd54, %r126, 4;
	add.s64 	%rd55, %rd3, %rd54;
	ld.global.u32 	%r127, [%rd55+2048];
	add.s32 	%r128, %r127, %r125;
	ld.global.u32 	%r129, [%rd55+4096];
	add.s32 	%r130, %r129, %r128;
	ld.global.u32 	%r131, [%rd55+6144];
	add.s32 	%r132, %r131, %r130;
	add.s64 	%rd56, %rd4, %rd44;
	st.global.u32 	[%rd56], %r132;
$L__BB0_2:
	ret;

}
	// .globl	_Z20matrixMultiplyKernelPiS_S_
.visible .entry _Z20matrixMultiplyKernelPiS_S_(
	.param .u64 .ptr .align 1 _Z20matrixMultiplyKernelPiS_S__param_0,
	.param .u64 .ptr .align 1 _Z20matrixMultiplyKernelPiS_S__param_1,
	.param .u64 .ptr .align 1 _Z20matrixMultiplyKernelPiS_S__param_2
)
{
	.reg .pred 	%p<5>;
	.reg .b32 	%r<68>;
	.reg .b64 	%rd<18>;

	ld.param.u64 	%rd5, [_Z20matrixMultiplyKernelPiS_S__param_0];
	ld.param.u64 	%rd6, [_Z20matrixMultiplyKernelPiS_S__param_1];
	ld.param.u64 	%rd7, [_Z20matrixMultiplyKernelPiS_S__param_2];
	mov.u32 	%r10, %ctaid.y;
	mov.u32 	%r11, %ntid.y;
	mov.u32 	%r12, %tid.y;
	mad.lo.s32 	%r1, %r10, %r11, %r12;
	mov.u32 	%r13, %ctaid.x;
	mov.u32 	%r14, %ntid.x;
	mov.u32 	%r15, %tid.x;
	mad.lo.s32 	%r2, %r13, %r14, %r15;
	setp.gt.u32 	%p1, %r1, 511;
	setp.gt.s32 	%p2, %r2, 511;
	or.pred  	%p3, %p1, %p2;
	@%p3 bra 	$L__BB1_4;
	shl.b32 	%r3, %r1, 9;
	mul.wide.u32 	%rd8, %r3, 4;
	cvta.to.global.u64 	%rd9, %rd5;
	add.s64 	%rd10, %rd8, %rd9;
	add.s64 	%rd17, %rd10, 32;
	cvta.to.global.u64 	%rd11, %rd6;
	add.s64 	%rd2, %rd11, 16384;
	mov.b32 	%r66, 0;
	mov.u32 	%r65, %r2;
	mov.u32 	%r67, %r66;
$L__BB1_2:
	mul.wide.s32 	%rd12, %r65, 4;
	add.s64 	%rd13, %rd2, %rd12;
	ld.global.u32 	%r17, [%rd17+-32];
	ld.global.u32 	%r18, [%rd13+-16384];
	mad.lo.s32 	%r19, %r18, %r17, %r67;
	ld.global.u32 	%r20, [%rd17+-28];
	ld.global.u32 	%r21, [%rd13+-14336];
	mad.lo.s32 	%r22, %r21, %r20, %r19;
	ld.global.u32 	%r23, [%rd17+-24];
	ld.global.u32 	%r24, [%rd13+-12288];
	mad.lo.s32 	%r25, %r24, %r23, %r22;
	ld.global.u32 	%r26, [%rd17+-20];
	ld.global.u32 	%r27, [%rd13+-10240];
	mad.lo.s32 	%r28, %r27, %r26, %r25;
	ld.global.u32 	%r29, [%rd17+-16];
	ld.global.u32 	%r30, [%rd13+-8192];
	mad.lo.s32 	%r31, %r30, %r29, %r28;
	ld.global.u32 	%r32, [%rd17+-12];
	ld.global.u32 	%r33, [%rd13+-6144];
	mad.lo.s32 	%r34, %r33, %r32, %r31;
	ld.global.u32 	%r35, [%rd17+-8];
	ld.global.u32 	%r36, [%rd13+-4096];
	mad.lo.s32 	%r37, %r36, %r35, %r34;
	ld.global.u32 	%r38, [%rd17+-4];
	ld.global.u32 	%r39, [%rd13+-2048];
	mad.lo.s32 	%r40, %r39, %r38, %r37;
	ld.global.u32 	%r41, [%rd17];
	ld.global.u32 	%r42, [%rd13];
	mad.lo.s32 	%r43, %r42, %r41, %r40;
	ld.global.u32 	%r44, [%rd17+4];
	ld.global.u32 	%r45, [%rd13+2048];
	mad.lo.s32 	%r46, %r45, %r44, %r43;
	ld.global.u32 	%r47, [%rd17+8];
	ld.global.u32 	%r48, [%rd13+4096];
	mad.lo.s32 	%r49, %r48, %r47, %r46;
	ld.global.u32 	%r50, [%rd17+12];
	ld.global.u32 	%r51, [%rd13+6144];
	mad.lo.s32 	%r52, %r51, %r50, %r49;
	ld.global.u32 	%r53, [%rd17+16];
	ld.global.u32 	%r54, [%rd13+8192];
	mad.lo.s32 	%r55, %r54, %r53, %r52;
	ld.global.u32 	%r56, [%rd17+20];
	ld.global.u32 	%r57, [%rd13+10240];
	mad.lo.s32 	%r58, %r57, %r56, %r55;
	ld.global.u32 	%r59, [%rd17+24];
	ld.global.u32 	%r60, [%rd13+12288];
	mad.lo.s32 	%r61, %r60, %r59, %r58;
	ld.global.u32 	%r62, [%rd17+28];
	ld.global.u32 	%r63, [%rd13+14336];
	mad.lo.s32 	%r67, %r63, %r62, %r61;
	add.s32 	%r66, %r66, 16;
	add.s64 	%rd17, %rd17, 64;
	add.s32 	%r65, %r65, 8192;
	setp.ne.s32 	%p4, %r66, 512;
	@%p4 bra 	$L__BB1_2;
	add.s32 	%r64, %r3, %r2;
	cvta.to.global.u64 	%rd14, %rd7;
	mul.wide.s32 	%rd15, %r64, 4;
	add.s64 	%rd16, %rd14, %rd15;
	st.global.u32 	[%rd16], %r67;
$L__BB1_4:
	ret;

}


// ===== COMPILED SASS (sm_100) =====

	.target	sm_100

	.elftype	@"ET_EXEC"


//--------------------- .note.nv.tkinfo           --------------------------
	.section	.note.nv.tkinfo,"",@"SHT_NOTE"
	.sectionflags	@"SHF_NOTE_NV_TKINFO"
	.tkinfo
        /*0018*/ 	.word	0x00000002
        /*0030*/ 	.string	""
        /*0030*/ 	.string	"ptxas"
        /*0030*/ 	.string	"Cuda compilation tools, release 13.0, V13.0.88"
        /*0030*/ 	.string	"Build cuda_13.0.r13.0/compiler.36424714_0"
        /*0030*/ 	.string	"-arch sm_100 -m 64 "



//--------------------- .note.nv.cuinfo           --------------------------
	.section	.note.nv.cuinfo,"",@"SHT_NOTE"
	.sectionflags	@"SHF_NOTE_NV_CUINFO"
        /*0018*/ 	.short	0x0002
        /*001a*/ 	.short	0x0064
        /*001c*/ 	.short	0x0082
	.zero		2


//--------------------- .nv.info                  --------------------------
	.section	.nv.info,"",@"SHT_CUDA_INFO"
	.align	4


	//----- nvinfo : EIATTR_REGCOUNT
	.align		4
        /*0000*/ 	.byte	0x04, 0x2f
        /*0002*/ 	.short	(.L_1 - .L_0)
	.align		4
.L_0:
        /*0004*/ 	.word	index@(_Z13stencilKernelPiS_)
        /*0008*/ 	.word	0x00000020


	//----- nvinfo : EIATTR_FRAME_SIZE
	.align		4
.L_1:
        /*000c*/ 	.byte	0x04, 0x11
        /*000e*/ 	.short	(.L_3 - .L_2)
	.align		4
.L_2:
        /*0010*/ 	.word	index@(_Z13stencilKernelPiS_)
        /*0014*/ 	.word	0x00000000


	//----- nvinfo : EIATTR_REGCOUNT
	.align		4
.L_3:
        /*0018*/ 	.byte	0x04, 0x2f
        /*001a*/ 	.short	(.L_5 - .L_4)
	.align		4
.L_4:
        /*001c*/ 	.word	index@(_Z20matrixMultiplyKernelPiS_S_)
        /*0020*/ 	.word	0x0000001f


	//----- nvinfo : EIATTR_FRAME_SIZE
	.align		4
.L_5:
        /*0024*/ 	.byte	0x04, 0x11
        /*0026*/ 	.short	(.L_7 - .L_6)
	.align		4
.L_6:
        /*0028*/ 	.word	index@(_Z20matrixMultiplyKernelPiS_S_)
        /*002c*/ 	.word	0x00000000


	//----- nvinfo : EIATTR_MIN_STACK_SIZE
	.align		4
.L_7:
        /*0030*/ 	.byte	0x04, 0x12
        /*0032*/ 	.short	(.L_9 - .L_8)
	.align		4
.L_8:
        /*0034*/ 	.word	index@(_Z20matrixMultiplyKernelPiS_S_)
        /*0038*/ 	.word	0x00000000


	//----- nvinfo : EIATTR_MIN_STACK_SIZE
	.align		4
.L_9:
        /*003c*/ 	.byte	0x04, 0x12
        /*003e*/ 	.short	(.L_11 - .L_10)
	.align		4
.L_10:
        /*0040*/ 	.word	index@(_Z13stencilKernelPiS_)
        /*0044*/ 	.word	0x00000000
.L_11:


//--------------------- .nv.compat                --------------------------
	.section	.nv.compat,"",@"SHT_CUDA_COMPAT_INFO"
	.align	4
        /*0000*/ 	.byte	0x02, 0x09, 0x00, 0x00, 0x02, 0x02, 0x01, 0x00, 0x02, 0x05, 0x05, 0x00, 0x03, 0x07, 0x01, 0x01
        /*0010*/ 	.byte	0x02, 0x03, 0x00, 0x00, 0x02, 0x06, 0x01, 0x00, 0x04, 0x0b, 0x08, 0x00, 0x09, 0x00, 0x00, 0x00
        /*0020*/ 	.byte	0x00, 0x00, 0x00, 0x00


//--------------------- .nv.info._Z20matrixMultiplyKernelPiS_S_ --------------------------
	.section	.nv.info._Z20matrixMultiplyKernelPiS_S_,"",@"SHT_CUDA_INFO"
	.sectionflags	@""
	.align	4


	//----- nvinfo : EIATTR_CUDA_API_VERSION
	.align		4
        /*0000*/ 	.byte	0x04, 0x37
        /*0002*/ 	.short	(.L_13 - .L_12)
.L_12:
        /*0004*/ 	.word	0x00000082


	//----- nvinfo : EIATTR_KPARAM_INFO
	.align		4
.L_13:
        /*0008*/ 	.byte	0x04, 0x17
        /*000a*/ 	.short	(.L_15 - .L_14)
.L_14:
        /*000c*/ 	.word	0x00000000
        /*0010*/ 	.short	0x0002
        /*0012*/ 	.short	0x0010
        /*0014*/ 	.byte	0x00, 0xf5, 0x21, 0x00


	//----- nvinfo : EIATTR_KPARAM_INFO
	.align		4
.L_15:
        /*0018*/ 	.byte	0x04, 0x17
        /*001a*/ 	.short	(.L_17 - .L_16)
.L_16:
        /*001c*/ 	.word	0x00000000
        /*0020*/ 	.short	0x0001
        /*0022*/ 	.short	0x0008
        /*0024*/ 	.byte	0x00, 0xf5, 0x21, 0x00


	//----- nvinfo : EIATTR_KPARAM_INFO
	.align		4
.L_17:
        /*0028*/ 	.byte	0x04, 0x17
        /*002a*/ 	.short	(.L_19 - .L_18)
.L_18:
        /*002c*/ 	.word	0x00000000
        /*0030*/ 	.short	0x0000
        /*0032*/ 	.short	0x0000
        /*0034*/ 	.byte	0x00, 0xf5, 0x21, 0x00


	//----- nvinfo : EIATTR_SPARSE_MMA_MASK
	.align		4
.L_19:
        /*0038*/ 	.byte	0x03, 0x50
        /*003a*/ 	.short	0x0000


	//----- nvinfo : EIATTR_MAXREG_COUNT
	.align		4
        /*003c*/ 	.byte	0x03, 0x1b
        /*003e*/ 	.short	0x00ff


	//----- nvinfo : EIATTR_MERCURY_ISA_VERSION
	.align		4
        /*0040*/ 	.byte	0x03, 0x5f
        /*0042*/ 	.short	0x0101


	//----- nvinfo : EIATTR_VRC_CTA_INIT_COUNT
	.align		4
        /*0044*/ 	.byte	0x02, 0x4a
	.zero		1
	.zero		1


	//----- nvinfo : EIATTR_EXIT_INSTR_OFFSETS
	.align		4
        /*0048*/ 	.byte	0x04, 0x1c
        /*004a*/ 	.short	(.L_21 - .L_20)


	//   ....[0]....
.L_20:
        /*004c*/ 	.word	0x000000b0


	//   ....[1]....
        /*0050*/ 	.word	0x00000550


	//----- nvinfo : EIATTR_CBANK_PARAM_SIZE
	.align		4
.L_21:
        /*0054*/ 	.byte	0x03, 0x19
        /*0056*/ 	.short	0x0018


	//----- nvinfo : EIATTR_PARAM_CBANK
	.align		4
        /*0058*/ 	.byte	0x04, 0x0a
        /*005a*/ 	.short	(.L_23 - .L_22)
	.align		4
.L_22:
        /*005c*/ 	.word	index@(.nv.constant0._Z20matrixMultiplyKernelPiS_S_)
        /*0060*/ 	.short	0x0380
        /*0062*/ 	.short	0x0018


	//----- nvinfo : EIATTR_SW_WAR
	.align		4
.L_23:
        /*0064*/ 	.byte	0x04, 0x36
        /*0066*/ 	.short	(.L_25 - .L_24)
.L_24:
        /*0068*/ 	.word	0x00000008
.L_25:


//--------------------- .nv.info._Z13stencilKernelPiS_ --------------------------
	.section	.nv.info._Z13stencilKernelPiS_,"",@"SHT_CUDA_INFO"
	.sectionflags	@""
	.align	4


	//----- nvinfo : EIATTR_CUDA_API_VERSION
	.align		4
        /*0000*/ 	.byte	0x04, 0x37
        /*0002*/ 	.short	(.L_27 - .L_26)
.L_26:
        /*0004*/ 	.word	0x00000082


	//----- nvinfo : EIATTR_KPARAM_INFO
	.align		4
.L_27:
        /*0008*/ 	.byte	0x04, 0x17
        /*000a*/ 	.short	(.L_29 - .L_28)
.L_28:
        /*000c*/ 	.word	0x00000000
        /*0010*/ 	.short	0x0001
        /*0012*/ 	.short	0x0008
        /*0014*/ 	.byte	0x00, 0xf5, 0x21, 0x00


	//----- nvinfo : EIATTR_KPARAM_INFO
	.align		4
.L_29:
        /*0018*/ 	.byte	0x04, 0x17
        /*001a*/ 	.short	(.L_31 - .L_30)
.L_30:
        /*001c*/ 	.word	0x00000000
        /*0020*/ 	.short	0x0000
        /*0022*/ 	.short	0x0000
        /*0024*/ 	.byte	0x00, 0xf5, 0x21, 0x00


	//----- nvinfo : EIATTR_SPARSE_MMA_MASK
	.align		4
.L_31:
        /*0028*/ 	.byte	0x03, 0x50
        /*002a*/ 	.short	0x0000


	//----- nvinfo : EIATTR_MAXREG_COUNT
	.align		4
        /*002c*/ 	.byte	0x03, 0x1b
        /*002e*/ 	.short	0x00ff


	//----- nvinfo : EIATTR_MERCURY_ISA_VERSION
	.align		4
        /*0030*/ 	.byte	0x03, 0x5f
        /*0032*/ 	.short	0x0101


	//----- nvinfo : EIATTR_VRC_CTA_INIT_COUNT
	.align		4
        /*0034*/ 	.byte	0x02, 0x4a
	.zero		1
	.zero		1


	//----- nvinfo : EIATTR_EXIT_INSTR_OFFSETS
	.align		4
        /*0038*/ 	.byte	0x04, 0x1c
        /*003a*/ 	.short	(.L_33 - .L_32)


	//   ....[0]....
.L_32:
        /*003c*/ 	.word	0x000000d0


	//   ....[1]....
        /*0040*/ 	.word	0x000008f0


	//----- nvinfo : EIATTR_CBANK_PARAM_SIZE
	.align		4
.L_33:
        /*0044*/ 	.byte	0x03, 0x19
        /*0046*/ 	.short	0x0010


	//----- nvinfo : EIATTR_PARAM_CBANK
	.align		4
        /*0048*/ 	.byte	0x04, 0x0a
        /*004a*/ 	.short	(.L_35 - .L_34)
	.align		4
.L_34:
        /*004c*/ 	.word	index@(.nv.constant0._Z13stencilKernelPiS_)
        /*0050*/ 	.short	0x0380
        /*0052*/ 	.short	0x0010


	//----- nvinfo : EIATTR_SW_WAR
	.align		4
.L_35:
        /*0054*/ 	.byte	0x04, 0x36
        /*0056*/ 	.short	(.L_37 - .L_36)
.L_36:
        /*0058*/ 	.word	0x00000008
.L_37:


//--------------------- .nv.callgraph             --------------------------
	.section	.nv.callgraph,"",@"SHT_CUDA_CALLGRAPH"
	.align	4
	.sectionentsize	8
	.align		4
        /*0000*/ 	.word	0x00000000
	.align		4
        /*0004*/ 	.word	0xffffffff
	.align		4
        /*0008*/ 	.word	0x00000000
	.align		4
        /*000c*/ 	.word	0xfffffffe
	.align		4
        /*0010*/ 	.word	0x00000000
	.align		4
        /*0014*/ 	.word	0xfffffffd
	.align		4
        /*0018*/ 	.word	0x00000000
	.align		4
        /*001c*/ 	.word	0xfffffffc


//--------------------- .text._Z20matrixMultiplyKernelPiS_S_ --------------------------
	.section	.text._Z20matrixMultiplyKernelPiS_S_,"ax",@progbits
	.align	128
        .global         _Z20matrixMultiplyKernelPiS_S_
        .type           _Z20matrixMultiplyKernelPiS_S_,@function
        .size           _Z20matrixMultiplyKernelPiS_S_,(.L_x_3 - _Z20matrixMultiplyKernelPiS_S_)
        .other          _Z20matrixMultiplyKernelPiS_S_,@"STO_CUDA_ENTRY STV_DEFAULT"
_Z20matrixMultiplyKernelPiS_S_:
.text._Z20matrixMultiplyKernelPiS_S_:
[----:B------:R-:W-:Y:S01]  /*0000*/  LDC R1, c[0x0][0x37c] ;  /* 0x0000df00ff017b82 */ /* 0x000fe20000000800 */
[----:B------:R-:W0:Y:S07]  /*0010*/  S2R R3, SR_TID.X ;  /* 0x0000000000037919 */ /* 0x000e2e0000002100 */
[----:B------:R-:W1:Y:S01]  /*0020*/  LDC R7, c[0x0][0x364] ;  /* 0x0000d900ff077b82 */ /* 0x000e620000000800 */
[----:B------:R-:W1:Y:S07]  /*0030*/  S2R R2, SR_TID.Y ;  /* 0x0000000000027919 */ /* 0x000e6e0000002200 */
[----:B------:R-:W0:Y:S08]  /*0040*/  S2UR UR5, SR_CTAID.X ;  /* 0x00000000000579c3 */ /* 0x000e300000002500 */
[----:B------:R-:W0:Y:S08]  /*0050*/  LDC R0, c[0x0][0x360] ;  /* 0x0000d800ff007b82 */ /* 0x000e300000000800 */
[----:B------:R-:W1:Y:S01]  /*0060*/  S2UR UR4, SR_CTAID.Y ;  /* 0x00000000000479c3 */ /* 0x000e620000002600 */
[----:B0-----:R-:W-:-:S05]  /*0070*/  IMAD R0, R0, UR5, R3 ;  /* 0x0000000500007c24 */ /* 0x001fca000f8e0203 */
[----:B------:R-:W-:Y:S01]  /*0080*/  ISETP.GT.AND P0, PT, R0, 0x1ff, PT ;  /* 0x000001ff0000780c */ /* 0x000fe20003f04270 */
[----:B-1----:R-:W-:-:S05]  /*0090*/  IMAD R7, R7, UR4, R2 ;  /* 0x0000000407077c24 */ /* 0x002fca000f8e0202 */
[----:B------:R-:W-:-:S13]  /*00a0*/  ISETP.GT.U32.OR P0, PT, R7, 0x1ff, P0 ;  /* 0x000001ff0700780c */ /* 0x000fda0000704470 */
[----:B------:R-:W-:Y:S05]  /*00b0*/  @P0 EXIT ;  /* 0x000000000000094d */ /* 0x000fea0003800000 */
[----:B------:R-:W0:Y:S01]  /*00c0*/  LDC.64 R2, c[0x0][0x380] ;  /* 0x0000e000ff027b82 */ /* 0x000e220000000a00 */
[----:B------:R-:W1:Y:S01]  /*00d0*/  LDCU.64 UR6, c[0x0][0x388] ;  /* 0x00007100ff0677ac */ /* 0x000e620008000a00 */
[----:B------:R-:W-:Y:S01]  /*00e0*/  SHF.L.U32 R7, R7, 0x9, RZ ;  /* 0x0000000907077819 */ /* 0x000fe200000006ff */
[----:B------:R-:W-:Y:S01]  /*00f0*/  HFMA2 R14, -RZ, RZ, 0, 0 ;  /* 0x00000000ff0e7431 */ /* 0x000fe200000001ff */
[----:B------:R-:W-:Y:S01]  /*0100*/  MOV R6, R0 ;  /* 0x0000000000067202 */ /* 0x000fe20000000f00 */
[----:B------:R-:W2:Y:S01]  /*0110*/  LDCU.64 UR8, c[0x0][0x358] ;  /* 0x00006b00ff0877ac */ /* 0x000ea20008000a00 */
[----:B------:R-:W-:Y:S01]  /*0120*/  UMOV UR4, URZ ;  /* 0x000000ff00047c82 */ /* 0x000fe20008000000 */
[----:B-1----:R-:W-:-:S04]  /*0130*/  UIADD3 UR5, UP0, UPT, UR6, 0x4000, URZ ;  /* 0x0000400006057890 */ /* 0x002fc8000ff1e0ff */
[----:B------:R-:W-:Y:S01]  /*0140*/  UIADD3.X UR6, UPT, UPT, URZ, UR7, URZ, UP0, !UPT ;  /* 0x00000007ff067290 */ /* 0x000fe200087fe4ff */
[----:B0-----:R-:W-:-:S03]  /*0150*/  IMAD.WIDE.U32 R2, R7, 0x4, R2 ;  /* 0x0000000407027825 */ /* 0x001fc600078e0002 */
[----:B------:R-:W-:-:S04]  /*0160*/  IADD3 R4, P0, PT, R2, 0x20, RZ ;  /* 0x0000002002047810 */ /* 0x000fc80007f1e0ff */
[----:B--2---:R-:W-:-:S09]  /*0170*/  IADD3.X R5, PT, PT, RZ, R3, RZ, P0, !PT ;  /* 0x00000003ff057210 */ /* 0x004fd200007fe4ff */
.L_x_0:
[----:B------:R-:W-:Y:S01]  /*0180*/  MOV R2, UR5 ;  /* 0x0000000500027c02 */ /* 0x000fe20008000f00 */
[----:B------:R-:W2:Y:S01]  /*0190*/  LDG.E R15, desc[UR8][R4.64+-0x20] ;  /* 0xffffe008040f7981 */ /* 0x000ea2000c1e1900 */
[----:B------:R-:W-:-:S03]  /*01a0*/  MOV R3, UR6 ;  /* 0x0000000600037c02 */ /* 0x000fc60008000f00 */
[----:B------:R-:W3:Y:S01]  /*01b0*/  LDG.E R24, desc[UR8][R4.64+-0x1c] ;  /* 0xffffe40804187981 */ /* 0x000ee2000c1e1900 */
[----:B------:R-:W-:-:S03]  /*01c0*/  IMAD.WIDE R2, R6, 0x4, R2 ;  /* 0x0000000406027825 */ /* 0x000fc600078e0202 */
[----:B------:R-:W4:Y:S04]  /*01d0*/  LDG.E R19, desc[UR8][R4.64+-0x18] ;  /* 0xffffe80804137981 */ /* 0x000f28000c1e1900 */
[----:B------:R-:W2:Y:S04]  /*01e0*/  LDG.E R16, desc[UR8][R2.64+-0x4000] ;  /* 0xffc0000802107981 */ /* 0x000ea8000c1e1900 */
[----:B------:R-:W3:Y:S04]  /*01f0*/  LDG.E R25, desc[UR8][R2.64+-0x3800] ;  /* 0xffc8000802197981 */ /* 0x000ee8000c1e1900 */
[----:B------:R-:W4:Y:S04]  /*0200*/  LDG.E R18, desc[UR8][R2.64+-0x3000] ;  /* 0xffd0000802127981 */ /* 0x000f28000c1e1900 */
[----:B------:R-:W5:Y:S04]  /*0210*/  LDG.E R20, desc[UR8][R4.64+-0x14] ;  /* 0xffffec0804147981 */ /* 0x000f68000c1e1900 */
        /* <DEDUP_REMOVED lines=11> */
[----:B------:R-:W5:Y:S01]  /*02d0*/  LDG.E R26, desc[UR8][R4.64+0x1c] ;  /* 0x00001c08041a7981 */ /* 0x000f62000c1e1900 */
[----:B--2---:R-:W-:-:S03]  /*02e0*/  IMAD R15, R15, R16, R14 ;  /* 0x000000100f0f7224 */ /* 0x004fc600078e020e */
[----:B------:R-:W2:Y:S01]  /*02f0*/  LDG.E R16, desc[UR8][R4.64] ;  /* 0x0000000804107981 */ /* 0x000ea2000c1e1900 */
[----:B---3--:R-:W-:-:S03]  /*0300*/  IMAD R24, R24, R25, R15 ;  /* 0x0000001918187224 */ /* 0x008fc600078e020f */
[----:B------:R-:W3:Y:S01]  /*0310*/  LDG.E R14, desc[UR8][R4.64+0x4] ;  /* 0x00000408040e7981 */ /* 0x000ee2000c1e1900 */
[----:B----4-:R-:W-:-:S03]  /*0320*/  IMAD R24, R19, R18, R24 ;  /* 0x0000001213187224 */ /* 0x010fc600078e0218 */
[----:B------:R-:W3:Y:S04]  /*0330*/  LDG.E R15, desc[UR8][R2.64+0x800] ;  /* 0x00080008020f7981 */ /* 0x000ee8000c1e1900 */
[----:B------:R-:W4:Y:S01]  /*0340*/  LDG.E R18, desc[UR8][R4.64+0x8] ;  /* 0x0000080804127981 */ /* 0x000f22000c1e1900 */
[----:B-----5:R-:W-:-:S03]  /*0350*/  IMAD R24, R20, R21, R24 ;  /* 0x0000001514187224 */ /* 0x020fc600078e0218 */
[----:B------:R-:W4:Y:S04]  /*0360*/  LDG.E R19, desc[UR8][R2.64+0x1000] ;  /* 0x0010000802137981 */ /* 0x000f28000c1e1900 */
[----:B------:R-:W5:Y:S01]  /*0370*/  LDG.E R20, desc[UR8][R4.64+0xc] ;  /* 0x00000c0804147981 */ /* 0x000f62000c1e1900 */
[----:B------:R-:W-:-:S03]  /*0380*/  IMAD R24, R22, R23, R24 ;  /* 0x0000001716187224 */ /* 0x000fc600078e0218 */
[----:B------:R-:W5:Y:S04]  /*0390*/  LDG.E R21, desc[UR8][R2.64+0x1800] ;  /* 0x0018000802157981 */ /* 0x000f68000c1e1900 */
[----:B------:R-:W5:Y:S04]  /*03a0*/  LDG.E R22, desc[UR8][R4.64+0x10] ;  /* 0x0000100804167981 */ /* 0x000f68000c1e1900 */
[----:B------:R-:W5:Y:S01]  /*03b0*/  LDG.E R23, desc[UR8][R2.64+0x2000] ;  /* 0x0020000802177981 */ /* 0x000f62000c1e1900 */
[----:B------:R-:W-:-:S03]  /*03c0*/  IMAD R28, R12, R13, R24 ;  /* 0x0000000d0c1c7224 */ /* 0x000fc600078e0218 */
[----:B------:R-:W5:Y:S04]  /*03d0*/  LDG.E R24, desc[UR8][R4.64+0x14] ;  /* 0x0000140804187981 */ /* 0x000f68000c1e1900 */
[----:B------:R-:W5:Y:S04]  /*03e0*/  LDG.E R25, desc[UR8][R2.64+0x2800] ;  /* 0x0028000802197981 */ /* 0x000f68000c1e1900 */
[----:B------:R0:W5:Y:S04]  /*03f0*/  LDG.E R13, desc[UR8][R4.64+0x18] ;  /* 0x00001808040d7981 */ /* 0x000168000c1e1900 */
[----:B------:R-:W5:Y:S01]  /*0400*/  LDG.E R12, desc[UR8][R2.64+0x3000] ;  /* 0x00300008020c7981 */ /* 0x000f62000c1e1900 */
[----:B------:R-:W-:-:S04]  /*0410*/  IMAD R8, R9, R8, R28 ;  /* 0x0000000809087224 */ /* 0x000fc800078e021c */
[----:B------:R-:W-:Y:S01]  /*0420*/  IMAD R8, R10, R11, R8 ;  /* 0x0000000b0a087224 */ /* 0x000fe200078e0208 */
[----:B------:R-:W-:-:S04]  /*0430*/  UIADD3 UR4, UPT, UPT, UR4, 0x10, URZ ;  /* 0x0000001004047890 */ /* 0x000fc8000fffe0ff */
[----:B------:R-:W-:Y:S01]  /*0440*/  UISETP.NE.AND UP0, UPT, UR4, 0x200, UPT ;  /* 0x000002000400788c */ /* 0x000fe2000bf05270 */
[----:B0-----:R-:W-:Y:S02]  /*0450*/  IADD3 R4, P0, PT, R4, 0x40, RZ ;  /* 0x0000004004047810 */ /* 0x001fe40007f1e0ff */
[----:B------:R-:W-:Y:S02]  /*0460*/  IADD3 R6, PT, PT, R6, 0x2000, RZ ;  /* 0x0000200006067810 */ /* 0x000fe40007ffe0ff */
[----:B------:R-:W-:Y:S01]  /*0470*/  IADD3.X R5, PT, PT, RZ, R5, RZ, P0, !PT ;  /* 0x00000005ff057210 */ /* 0x000fe200007fe4ff */
[----:B--2---:R-:W-:-:S04]  /*0480*/  IMAD R8, R16, R17, R8 ;  /* 0x0000001110087224 */ /* 0x004fc800078e0208 */
[----:B---3--:R-:W-:-:S04]  /*0490*/  IMAD R8, R14, R15, R8 ;  /* 0x0000000f0e087224 */ /* 0x008fc800078e0208 */
[----:B----4-:R-:W-:-:S04]  /*04a0*/  IMAD R8, R18, R19, R8 ;  /* 0x0000001312087224 */ /* 0x010fc800078e0208 */
[----:B-----5:R-:W-:-:S04]  /*04b0*/  IMAD R8, R20, R21, R8 ;  /* 0x0000001514087224 */ /* 0x020fc800078e0208 */
[----:B------:R-:W-:-:S04]  /*04c0*/  IMAD R8, R22, R23, R8 ;  /* 0x0000001716087224 */ /* 0x000fc800078e0208 */
[----:B------:R-:W-:-:S04]  /*04d0*/  IMAD R8, R24, R25, R8 ;  /* 0x0000001918087224 */ /* 0x000fc800078e0208 */
[----:B------:R-:W-:-:S04]  /*04e0*/  IMAD R8, R13, R12, R8 ;  /* 0x0000000c0d087224 */ /* 0x000fc800078e0208 */
[----:B------:R-:W-:Y:S01]  /*04f0*/  IMAD R14, R26, R27, R8 ;  /* 0x0000001b1a0e7224 */ /* 0x000fe200078e0208 */
[----:B------:R-:W-:Y:S06]  /*0500*/  BRA.U UP0, `(.L_x_0) ;  /* 0xfffffffd001c7547 */ /* 0x000fec000b83ffff */
[----:B------:R-:W0:Y:S01]  /*0510*/  LDC.64 R2, c[0x0][0x390] ;  /* 0x0000e400ff027b82 */ /* 0x000e220000000a00 */
[----:B------:R-:W-:-:S05]  /*0520*/  IADD3 R7, PT, PT, R0, R7, RZ ;  /* 0x0000000700077210 */ /* 0x000fca0007ffe0ff */
[----:B0-----:R-:W-:-:S05]  /*0530*/  IMAD.WIDE R2, R7, 0x4, R2 ;  /* 0x0000000407027825 */ /* 0x001fca00078e0202 */
[----:B------:R-:W-:Y:S01]  /*0540*/  STG.E desc[UR8][R2.64], R14 ;  /* 0x0000000e02007986 */ /* 0x000fe2000c101908 */
[----:B------:R-:W-:Y:S05]  /*0550*/  EXIT ;  /* 0x000000000000794d */ /* 0x000fea0003800000 */
.L_x_1:
[----:B------:R-:W-:-:S00]  /*0560*/  BRA `(.L_x_1) ;  /* 0xfffffffc00fc7947 */ /* 0x000fc0000383ffff */
[----:B------:R-:W-:-:S00]  /*0570*/  NOP ;  /* 0x0000000000007918 */ /* 0x000fc00000000000 */
        /* <DEDUP_REMOVED lines=8> */
.L_x_3:


//--------------------- .text._Z13stencilKernelPiS_ --------------------------
	.section	.text._Z13stencilKernelPiS_,"ax",@progbits
	.align	128
        .global         _Z13stencilKernelPiS_
        .type           _Z13stencilKernelPiS_,@function
        .size           _Z13stencilKernelPiS_,(.L_x_4 - _Z13stencilKernelPiS_)
        .other          _Z13stencilKernelPiS_,@"STO_CUDA_ENTRY STV_DEFAULT"
_Z13stencilKernelPiS_:
.text._Z13stencilKernelPiS_:
[----:B------:R-:W-:Y:S01]  /*0000*/  LDC R1, c[0x0][0x37c] ;  /* 0x0000df00ff017b82 */ /* 0x000fe20000000800 */
[----:B------:R-:W0:Y:S07]  /*0010*/  S2R R3, SR_TID.X ;  /* 0x0000000000037919 */ /* 0x000e2e0000002100 */
[----:B------:R-:W0:Y:S01]  /*0020*/  LDC R0, c[0x0][0x360] ;  /* 0x0000d800ff007b82 */ /* 0x000e220000000800 */
[----:B------:R-:W1:Y:S07]  /*0030*/  S2R R2, SR_TID.Y ;  /* 0x0000000000027919 */ /* 0x000e6e0000002200 */
[----:B------:R-:W0:Y:S08]  /*0040*/  S2UR UR4, SR_CTAID.X ;  /* 0x00000000000479c3 */ /* 0x000e300000002500 */
[----:B------:R-:W1:Y:S08]  /*0050*/  S2UR UR5, SR_CTAID.Y ;  /* 0x00000000000579c3 */ /* 0x000e700000002600 */
[----:B------:R-:W1:Y:S01]  /*0060*/  LDC R19, c[0x0][0x364] ;  /* 0x0000d900ff137b82 */ /* 0x000e620000000800 */
[----:B0-----:R-:W-:-:S04]  /*0070*/  IMAD R0, R0, UR4, R3 ;  /* 0x0000000400007c24 */ /* 0x001fc8000f8e0203 */
[----:B------:R-:W-:Y:S02]  /*0080*/  VIADD R8, R0, 0xfffffffd ;  /* 0xfffffffd00087836 */ /* 0x000fe40000000000 */
[----:B-1----:R-:W-:-:S05]  /*0090*/  IMAD R19, R19, UR5, R2 ;  /* 0x0000000513137c24 */ /* 0x002fca000f8e0202 */
[----:B------:R-:W-:-:S04]  /*00a0*/  ISETP.GT.U32.AND P0, PT, R19, 0x1fc, PT ;  /* 0x000001fc1300780c */ /* 0x000fc80003f04070 */
[----:B------:R-:W-:-:S04]  /*00b0*/  ISETP.GT.U32.OR P0, PT, R8, 0x1f9, P0 ;  /* 0x000001f90800780c */ /* 0x000fc80000704470 */
[----:B------:R-:W-:-:S13]  /*00c0*/  ISETP.LT.U32.OR P0, PT, R19, 0x3, P0 ;  /* 0x000000031300780c */ /* 0x000fda0000701470 */
[----:B------:R-:W-:Y:S05]  /*00d0*/  @P0 EXIT ;  /* 0x000000000000094d */ /* 0x000fea0003800000 */
[----:B------:R-:W0:Y:S01]  /*00e0*/  LDC.64 R2, c[0x0][0x380] ;  /* 0x0000e000ff027b82 */ /* 0x000e220000000a00 */
[----:B------:R-:W-:Y:S01]  /*00f0*/  IMAD.SHL.U32 R19, R19, 0x200, RZ ;  /* 0x0000020013137824 */ /* 0x000fe200078e00ff */
[----:B------:R-:W1:Y:S04]  /*0100*/  LDCU.64 UR4, c[0x0][0x358] ;  /* 0x00006b00ff0477ac */ /* 0x000e680008000a00 */
[----:B------:R-:W-:Y:S01]  /*0110*/  IADD3 R15, PT, PT, R19, -0x600, RZ ;  /* 0xfffffa00130f7810 */ /* 0x000fe20007ffe0ff */
[----:B------:R-:W2:Y:S04]  /*0120*/  LDCU.64 UR6, c[0x0][0x380] ;  /* 0x00007000ff0677ac */ /* 0x000ea80008000a00 */
[----:B------:R-:W-:-:S04]  /*0130*/  IMAD.IADD R25, R8, 0x1, R15 ;  /* 0x0000000108197824 */ /* 0x000fc800078e020f */
[C---:B------:R-:W-:Y:S01]  /*0140*/  VIADD R7, R25.reuse, 0x200 ;  /* 0x0000020019077836 */ /* 0x040fe20000000000 */
[C---:B------:R-:W-:Y:S01]  /*0150*/  IADD3 R11, PT, PT, R25.reuse, 0x400, RZ ;  /* 0x00000400190b7810 */ /* 0x040fe20007ffe0ff */
[----:B------:R-:W-:Y:S02]  /*0160*/  IMAD.IADD R27, R8, 0x1, R19 ;  /* 0x00000001081b7824 */ /* 0x000fe400078e0213 */
[----:B0-----:R-:W-:-:S04]  /*0170*/  IMAD.WIDE.U32 R4, R25, 0x4, R2 ;  /* 0x0000000419047825 */ /* 0x001fc800078e0002 */
[--C-:B------:R-:W-:Y:S01]  /*0180*/  IMAD.WIDE.U32 R6, R7, 0x4, R2.reuse ;  /* 0x0000000407067825 */ /* 0x100fe200078e0002 */
[----:B-1----:R0:W3:Y:S03]  /*0190*/  LDG.E R20, desc[UR4][R4.64] ;  /* 0x0000000404147981 */ /* 0x0020e6000c1e1900 */
[--C-:B------:R-:W-:Y:S01]  /*01a0*/  IMAD.WIDE.U32 R10, R11, 0x4, R2.reuse ;  /* 0x000000040b0a7825 */ /* 0x100fe200078e0002 */
[----:B------:R1:W3:Y:S03]  /*01b0*/  LDG.E R23, desc[UR4][R6.64] ;  /* 0x0000000406177981 */ /* 0x0002e6000c1e1900 */
[----:B------:R-:W-:Y:S01]  /*01c0*/  IMAD.WIDE.U32 R26, R27, 0x4, R2 ;  /* 0x000000041b1a7825 */ /* 0x000fe200078e0002 */
[----:B------:R4:W3:Y:S03]  /*01d0*/  LDG.E R16, desc[UR4][R10.64] ;  /* 0x000000040a107981 */ /* 0x0008e6000c1e1900 */
[----:B------:R-:W-:Y:S01]  /*01e0*/  VIADD R8, R0, 0xfffffffe ;  /* 0xfffffffe00087836 */ /* 0x000fe20000000000 */
[----:B------:R-:W5:Y:S04]  /*01f0*/  LDG.E R18, desc[UR4][R26.64] ;  /* 0x000000041a127981 */ /* 0x000f68000c1e1900 */
[----:B------:R-:W5:Y:S01]  /*0200*/  LDG.E R21, desc[UR4][R26.64+0x800] ;  /* 0x000800041a157981 */ /* 0x000f62000c1e1900 */
[C---:B0-----:R-:W-:Y:S01]  /*0210*/  IADD3 R5, PT, PT, R25.reuse, 0x1, RZ ;  /* 0x0000000119057810 */ /* 0x041fe20007ffe0ff */
[----:B-1----:R-:W-:-:S02]  /*0220*/  VIADD R7, R25, 0x201 ;  /* 0x0000020119077836 */ /* 0x002fc40000000000 */
[----:B------:R-:W5:Y:S01]  /*0230*/  LDG.E R14, desc[UR4][R26.64+0x1000] ;  /* 0x001000041a0e7981 */ /* 0x000f62000c1e1900 */
[----:B------:R-:W-:-:S03]  /*0240*/  IADD3 R13, PT, PT, R25, 0x401, RZ ;  /* 0x00000401190d7810 */ /* 0x000fc60007ffe0ff */
[----:B------:R0:W5:Y:S01]  /*0250*/  LDG.E R17, desc[UR4][R26.64+0x1800] ;  /* 0x001800041a117981 */ /* 0x000162000c1e1900 */
[----:B------:R-:W-:Y:S01]  /*0260*/  IADD3 R9, P0, PT, R19, R8, RZ ;  /* 0x0000000813097210 */ /* 0x000fe20007f1e0ff */
[----:B------:R-:W-:Y:S02]  /*0270*/  VIADD R29, R25, 0x601 ;  /* 0x00000601191d7836 */ /* 0x000fe40000000000 */
[----:B------:R-:W-:-:S04]  /*0280*/  IMAD.WIDE.U32 R4, R5, 0x4, R2 ;  /* 0x0000000405047825 */ /* 0x000fc800078e0002 */
[--C-:B------:R-:W-:Y:S01]  /*0290*/  IMAD.WIDE.U32 R6, R7, 0x4, R2.reuse ;  /* 0x0000000407067825 */ /* 0x100fe200078e0002 */
[----:B------:R1:W5:Y:S03]  /*02a0*/  LDG.E R22, desc[UR4][R4.64] ;  /* 0x0000000404167981 */ /* 0x000366000c1e1900 */
[----:B----4-:R-:W-:-:S04]  /*02b0*/  IMAD.WIDE.U32 R10, R13, 0x4, R2 ;  /* 0x000000040d0a7825 */ /* 0x010fc800078e0002 */
[----:B------:R-:W-:Y:S01]  /*02c0*/  IMAD.X R24, RZ, RZ, RZ, P0 ;  /* 0x000000ffff187224 */ /* 0x000fe200000e06ff */
[----:B--2---:R-:W-:Y:S01]  /*02d0*/  LEA R8, P0, R9, UR6, 0x2 ;  /* 0x0000000609087c11 */ /* 0x004fe2000f8010ff */
[----:B------:R-:W-:Y:S01]  /*02e0*/  IMAD.WIDE.U32 R12, R29, 0x4, R2 ;  /* 0x000000041d0c7825 */ /* 0x000fe200078e0002 */
[----:B------:R-:W2:Y:S04]  /*02f0*/  LDG.E R10, desc[UR4][R10.64] ;  /* 0x000000040a0a7981 */ /* 0x000ea8000c1e1900 */
[----:B------:R4:W2:Y:S01]  /*0300*/  LDG.E R29, desc[UR4][R6.64] ;  /* 0x00000004061d7981 */ /* 0x0008a2000c1e1900 */
[----:B------:R-:W-:-:S03]  /*0310*/  LEA.HI.X R9, R9, UR7, R24, 0x2, P0 ;  /* 0x0000000709097c11 */ /* 0x000fc600080f1418 */
[----:B------:R4:W2:Y:S01]  /*0320*/  LDG.E R24, desc[UR4][R12.64] ;  /* 0x000000040c187981 */ /* 0x0008a2000c1e1900 */
[C---:B0-----:R-:W-:Y:S01]  /*0330*/  VIADD R27, R25.reuse, 0x2 ;  /* 0x00000002191b7836 */ /* 0x041fe20000000000 */
[----:B-1----:R-:W-:Y:S02]  /*0340*/  IADD3 R5, PT, PT, R25, 0x202, RZ ;  /* 0x0000020219057810 */ /* 0x002fe40007ffe0ff */
[----:B------:R-:W2:Y:S01]  /*0350*/  LDG.E R11, desc[UR4][R8.64+0x800] ;  /* 0x00080004080b7981 */ /* 0x000ea2000c1e1900 */
[----:B------:R-:W-:-:S03]  /*0360*/  IMAD.WIDE.U32 R26, R27, 0x4, R2 ;  /* 0x000000041b1a7825 */ /* 0x000fc600078e0002 */
[----:B------:R-:W2:Y:S01]  /*0370*/  LDG.E R28, desc[UR4][R8.64+0x1000] ;  /* 0x00100004081c7981 */ /* 0x000ea2000c1e1900 */
[----:B----4-:R-:W-:Y:S02]  /*0380*/  VIADD R7, R25, 0x402 ;  /* 0x0000040219077836 */ /* 0x010fe40000000000 */
[--C-:B------:R-:W-:Y:S01]  /*0390*/  IMAD.WIDE.U32 R4, R5, 0x4, R2.reuse ;  /* 0x0000000405047825 */ /* 0x100fe200078e0002 */
[----:B------:R-:W4:Y:S03]  /*03a0*/  LDG.E R27, desc[UR4][R26.64] ;  /* 0x000000041a1b7981 */ /* 0x000f26000c1e1900 */
[----:B------:R-:W-:Y:S02]  /*03b0*/  IMAD.WIDE.U32 R6, R7, 0x4, R2 ;  /* 0x0000000407067825 */ /* 0x000fe400078e0002 */
[----:B------:R-:W4:Y:S04]  /*03c0*/  LDG.E R4, desc[UR4][R4.64] ;  /* 0x0000000404047981 */ /* 0x000f28000c1e1900 */
[----:B------:R0:W4:Y:S04]  /*03d0*/  LDG.E R8, desc[UR4][R8.64+0x1800] ;  /* 0x0018000408087981 */ /* 0x000128000c1e1900 */
[----:B------:R-:W4:Y:S01]  /*03e0*/  LDG.E R7, desc[UR4][R6.64] ;  /* 0x0000000406077981 */ /* 0x000f22000c1e1900 */
[----:B------:R-:W-:-:S05]  /*03f0*/  VIADD R12, R0, 0xffffffff ;  /* 0xffffffff000c7836 */ /* 0x000fca0000000000 */
[----:B------:R-:W-:Y:S01]  /*0400*/  IADD3 R13, P0, PT, R19, R12, RZ ;  /* 0x0000000c130d7210 */ /* 0x000fe20007f1e0ff */
[C---:B0-----:R-:W-:Y:S01]  /*0410*/  IMAD.IADD R9, R0.reuse, 0x1, R19 ;  /* 0x0000000100097824 */ /* 0x041fe200078e0213 */
[----:B------:R-:W-:Y:S02]  /*0420*/  IADD3 R19, PT, PT, R0, R15, RZ ;  /* 0x0000000f00137210 */ /* 0x000fe40007ffe0ff */
[----:B---3--:R-:W-:Y:S02]  /*0430*/  IADD3 R16, PT, PT, R16, R23, R20 ;  /* 0x0000001710107210 */ /* 0x008fe40007ffe014 */
[----:B------:R-:W-:Y:S02]  /*0440*/  IADD3.X R20, PT, PT, RZ, RZ, RZ, P0, !PT ;  /* 0x000000ffff147210 */ /* 0x000fe400007fe4ff */
[----:B------:R-:W-:Y:S02]  /*0450*/  LEA R12, P0, R13, UR6, 0x2 ;  /* 0x000000060d0c7c11 */ /* 0x000fe4000f8010ff */
[----:B-----5:R-:W-:Y:S01]  /*0460*/  IADD3 R16, PT, PT, R21, R18, R16 ;  /* 0x0000001215107210 */ /* 0x020fe20007ffe010 */
[----:B------:R-:W-:Y:S01]  /*0470*/  VIADD R21, R25, 0x602 ;  /* 0x0000060219157836 */ /* 0x000fe20000000000 */
[----:B------:R-:W-:-:S05]  /*0480*/  LEA.HI.X R13, R13, UR7, R20, 0x2, P0 ;  /* 0x000000070d0d7c11 */ /* 0x000fca00080f1414 */
[----:B------:R-:W3:Y:S01]  /*0490*/  LDG.E R0, desc[UR4][R12.64+0x800] ;  /* 0x000800040c007981 */ /* 0x000ee2000c1e1900 */
[----:B------:R-:W-:Y:S01]  /*04a0*/  IADD3 R16, PT, PT, R17, R14, R16 ;  /* 0x0000000e11107210 */ /* 0x000fe20007ffe010 */
[----:B------:R-:W-:Y:S02]  /*04b0*/  IMAD.WIDE.U32 R14, R21, 0x4, R2 ;  /* 0x00000004150e7825 */ /* 0x000fe400078e0002 */
[----:B------:R-:W5:Y:S02]  /*04c0*/  LDG.E R5, desc[UR4][R12.64+0x1000] ;  /* 0x001000040c057981 */ /* 0x000f64000c1e1900 */
[C---:B------:R-:W-:Y:S02]  /*04d0*/  VIADD R21, R25.reuse, 0x203 ;  /* 0x0000020319157836 */ /* 0x040fe40000000000 */
[----:B------:R-:W3:Y:S01]  /*04e0*/  LDG.E R15, desc[UR4][R14.64] ;  /* 0x000000040e0f7981 */ /* 0x000ee2000c1e1900 */
[----:B------:R-:W-:-:S03]  /*04f0*/  VIADD R23, R25, 0x403 ;  /* 0x0000040319177836 */ /* 0x000fc60000000000 */
[----:B------:R-:W5:Y:S01]  /*0500*/  LDG.E R6, desc[UR4][R12.64+0x1800] ;  /* 0x001800040c067981 */ /* 0x000f62000c1e1900 */
[----:B--2---:R-:W-:Y:S01]  /*0510*/  IADD3 R29, PT, PT, R29, R22, R16 ;  /* 0x000000161d1d7210 */ /* 0x004fe20007ffe010 */
[----:B------:R-:W-:-:S04]  /*0520*/  IMAD.WIDE.U32 R16, R19, 0x4, R2 ;  /* 0x0000000413107825 */ /* 0x000fc800078e0002 */
[----:B------:R-:W-:Y:S01]  /*0530*/  IMAD.WIDE.U32 R18, R21, 0x4, R2 ;  /* 0x0000000415127825 */ /* 0x000fe200078e0002 */
[----:B------:R-:W-:Y:S02]  /*0540*/  IADD3 R10, PT, PT, R24, R10, R29 ;  /* 0x0000000a180a7210 */ /* 0x000fe40007ffe01d */
[----:B------:R-:W2:Y:S01]  /*0550*/  LDG.E R24, desc[UR4][R16.64] ;  /* 0x0000000410187981 */ /* 0x000ea2000c1e1900 */
[----:B------:R-:W-:-:S03]  /*0560*/  IMAD.WIDE.U32 R20, R9, 0x4, R2 ;  /* 0x0000000409147825 */ /* 0x000fc600078e0002 */
[----:B------:R-:W2:Y:S01]  /*0570*/  LDG.E R13, desc[UR4][R18.64] ;  /* 0x00000004120d7981 */ /* 0x000ea2000c1e1900 */
[----:B------:R-:W-:Y:S01]  /*0580*/  IMAD.WIDE.U32 R22, R23, 0x4, R2 ;  /* 0x0000000417167825 */ /* 0x000fe200078e0002 */
[----:B------:R-:W-:Y:S02]  /*0590*/  IADD3 R28, PT, PT, R28, R11, R10 ;  /* 0x0000000b1c1c7210 */ /* 0x000fe40007ffe00a */
[----:B------:R-:W2:Y:S04]  /*05a0*/  LDG.E R11, desc[UR4][R20.64] ;  /* 0x00000004140b7981 */ /* 0x000ea8000c1e1900 */
[----:B------:R-:W2:Y:S04]  /*05b0*/  LDG.E R10, desc[UR4][R22.64] ;  /* 0x00000004160a7981 */ /* 0x000ea8000c1e1900 */
[----:B------:R-:W2:Y:S01]  /*05c0*/  LDG.E R12, desc[UR4][R20.64+0x1800] ;  /* 0x00180004140c7981 */ /* 0x000ea2000c1e1900 */
[----:B----4-:R-:W-:-:S03]  /*05d0*/  IADD3 R28, PT, PT, R27, R8, R28 ;  /* 0x000000081b1c7210 */ /* 0x010fc60007ffe01c */
[----:B------:R-:W4:Y:S01]  /*05e0*/  LDG.E R27, desc[UR4][R20.64+0x800] ;  /* 0x00080004141b7981 */ /* 0x000f22000c1e1900 */
[----:B------:R-:W-:-:S03]  /*05f0*/  IADD3 R4, PT, PT, R7, R4, R28 ;  /* 0x0000000407047210 */ /* 0x000fc60007ffe01c */
[----:B------:R-:W4:Y:S04]  /*0600*/  LDG.E R8, desc[UR4][R20.64+0x1000] ;  /* 0x0010000414087981 */ /* 0x000f28000c1e1900 */
[----:B------:R-:W4:Y:S01]  /*0610*/  LDG.E R7, desc[UR4][R16.64+0x4] ;  /* 0x0000040410077981 */ /* 0x000f22000c1e1900 */
[----:B------:R-:W-:Y:S02]  /*0620*/  IADD3 R28, PT, PT, R25, 0x606, RZ ;  /* 0x00000606191c7810 */ /* 0x000fe40007ffe0ff */
[----:B---3--:R-:W-:-:S04]  /*0630*/  IADD3 R0, PT, PT, R0, R15, R4 ;  /* 0x0000000f00007210 */ /* 0x008fc80007ffe004 */
[----:B-----5:R-:W-:Y:S02]  /*0640*/  IADD3 R0, PT, PT, R6, R5, R0 ;  /* 0x0000000506007210 */ /* 0x020fe40007ffe000 */
[----:B------:R-:W-:-:S05]  /*0650*/  IADD3 R5, PT, PT, R25, 0x604, RZ ;  /* 0x0000060419057810 */ /* 0x000fca0007ffe0ff */
[----:B------:R-:W-:-:S05]  /*0660*/  IMAD.WIDE.U32 R4, R5, 0x4, R2 ;  /* 0x0000000405047825 */ /* 0x000fca00078e0002 */
[----:B------:R-:W3:Y:S01]  /*0670*/  LDG.E R6, desc[UR4][R4.64+0x1000] ;  /* 0x0010000404067981 */ /* 0x000ee2000c1e1900 */
[----:B------:R-:W-:-:S03]  /*0680*/  VIADD R15, R25, 0x605 ;  /* 0x00000605190f7836 */ /* 0x000fc60000000000 */
[----:B------:R-:W3:Y:S01]  /*0690*/  LDG.E R29, desc[UR4][R4.64+0x1800] ;  /* 0x00180004041d7981 */ /* 0x000ee2000c1e1900 */
[----:B--2---:R-:W-:-:S03]  /*06a0*/  IADD3 R24, PT, PT, R13, R24, R0 ;  /* 0x000000180d187210 */ /* 0x004fc60007ffe000 */
[----:B------:R-:W2:Y:S04]  /*06b0*/  LDG.E R0, desc[UR4][R18.64+0x4] ;  /* 0x0000040412007981 */ /* 0x000ea8000c1e1900 */
[----:B------:R-:W2:Y:S01]  /*06c0*/  LDG.E R13, desc[UR4][R22.64+0x4] ;  /* 0x00000404160d7981 */ /* 0x000ea2000c1e1900 */
[----:B------:R-:W-:-:S03]  /*06d0*/  IADD3 R24, PT, PT, R11, R10, R24 ;  /* 0x0000000a0b187210 */ /* 0x000fc60007ffe018 */
[----:B------:R-:W5:Y:S04]  /*06e0*/  LDG.E R10, desc[UR4][R20.64+0x4] ;  /* 0x00000404140a7981 */ /* 0x000f68000c1e1900 */
[----:B------:R-:W5:Y:S01]  /*06f0*/  LDG.E R11, desc[UR4][R4.64+0x800] ;  /* 0x00080004040b7981 */ /* 0x000f62000c1e1900 */
[----:B------:R-:W-:Y:S01]  /*0700*/  IMAD.WIDE.U32 R14, R15, 0x4, R2 ;  /* 0x000000040f0e7825 */ /* 0x000fe200078e0002 */
[----:B----4-:R-:W-:-:S04]  /*0710*/  IADD3 R26, PT, PT, R8, R27, R24 ;  /* 0x0000001b081a7210 */ /* 0x010fc80007ffe018 */
[----:B------:R-:W4:Y:S04]  /*0720*/  LDG.E R25, desc[UR4][R14.64+0x1800] ;  /* 0x001800040e197981 */ /* 0x000f28000c1e1900 */
[----:B------:R-:W4:Y:S01]  /*0730*/  LDG.E R8, desc[UR4][R16.64+0x8] ;  /* 0x0000080410087981 */ /* 0x000f22000c1e1900 */
[----:B------:R-:W-:-:S03]  /*0740*/  IADD3 R26, PT, PT, R7, R12, R26 ;  /* 0x0000000c071a7210 */ /* 0x000fc60007ffe01a */
[----:B------:R-:W4:Y:S04]  /*0750*/  LDG.E R27, desc[UR4][R18.64+0x8] ;  /* 0x00000804121b7981 */ /* 0x000f28000c1e1900 */
[----:B------:R-:W4:Y:S04]  /*0760*/  LDG.E R7, desc[UR4][R20.64+0x8] ;  /* 0x0000080414077981 */ /* 0x000f28000c1e1900 */
[----:B------:R-:W4:Y:S04]  /*0770*/  LDG.E R12, desc[UR4][R22.64+0x8] ;  /* 0x00000804160c7981 */ /* 0x000f28000c1e1900 */
[----:B------:R-:W4:Y:S04]  /*0780*/  LDG.E R5, desc[UR4][R14.64+0x800] ;  /* 0x000800040e057981 */ /* 0x000f28000c1e1900 */
[----:B------:R-:W4:Y:S01]  /*0790*/  LDG.E R4, desc[UR4][R14.64+0x1000] ;  /* 0x001000040e047981 */ /* 0x000f22000c1e1900 */
[----:B------:R-:W-:-:S03]  /*07a0*/  IMAD.WIDE.U32 R2, R28, 0x4, R2 ;  /* 0x000000041c027825 */ /* 0x000fc600078e0002 */
[----:B------:R-:W4:Y:S04]  /*07b0*/  LDG.E R24, desc[UR4][R16.64+0xc] ;  /* 0x00000c0410187981 */ /* 0x000f28000c1e1900 */
[----:B------:R-:W4:Y:S04]  /*07c0*/  LDG.E R28, desc[UR4][R22.64+0xc] ;  /* 0x00000c04161c7981 */ /* 0x000f28000c1e1900 */
[----:B------:R-:W4:Y:S04]  /*07d0*/  LDG.E R20, desc[UR4][R20.64+0xc] ;  /* 0x00000c0414147981 */ /* 0x000f28000c1e1900 */
[----:B------:R-:W4:Y:S04]  /*07e0*/  LDG.E R16, desc[UR4][R18.64+0xc] ;  /* 0x00000c0412107981 */ /* 0x000f28000c1e1900 */
[----:B------:R-:W4:Y:S04]  /*07f0*/  LDG.E R17, desc[UR4][R2.64+0x1000] ;  /* 0x0010000402117981 */ /* 0x000f28000c1e1900 */
[----:B------:R-:W4:Y:S04]  /*0800*/  LDG.E R19, desc[UR4][R2.64+0x800] ;  /* 0x0008000402137981 */ /* 0x000f28000c1e1900 */
[----:B------:R-:W4:Y:S01]  /*0810*/  LDG.E R18, desc[UR4][R2.64+0x1800] ;  /* 0x0018000402127981 */ /* 0x000f22000c1e1900 */
[----:B--2---:R-:W-:-:S04]  /*0820*/  IADD3 R0, PT, PT, R13, R0, R26 ;  /* 0x000000000d007210 */ /* 0x004fc80007ffe01a */
[----:B-----5:R-:W-:Y:S02]  /*0830*/  IADD3 R0, PT, PT, R11, R10, R0 ;  /* 0x0000000a0b007210 */ /* 0x020fe40007ffe000 */
[----:B------:R-:W0:Y:S02]  /*0840*/  LDC.64 R10, c[0x0][0x388] ;  /* 0x0000e200ff0a7b82 */ /* 0x000e240000000a00 */
[----:B---3--:R-:W-:-:S04]  /*0850*/  IADD3 R0, PT, PT, R29, R6, R0 ;  /* 0x000000061d007210 */ /* 0x008fc80007ffe000 */
[----:B----4-:R-:W-:-:S04]  /*0860*/  IADD3 R0, PT, PT, R27, R8, R0 ;  /* 0x000000081b007210 */ /* 0x010fc80007ffe000 */
[----:B------:R-:W-:-:S04]  /*0870*/  IADD3 R0, PT, PT, R7, R12, R0 ;  /* 0x0000000c07007210 */ /* 0x000fc80007ffe000 */
[----:B------:R-:W-:-:S04]  /*0880*/  IADD3 R0, PT, PT, R4, R5, R0 ;  /* 0x0000000504007210 */ /* 0x000fc80007ffe000 */
[----:B------:R-:W-:Y:S01]  /*0890*/  IADD3 R25, PT, PT, R24, R25, R0 ;  /* 0x0000001918197210 */ /* 0x000fe20007ffe000 */
[----:B0-----:R-:W-:-:S03]  /*08a0*/  IMAD.WIDE.U32 R10, R9, 0x4, R10 ;  /* 0x00000004090a7825 */ /* 0x001fc600078e000a */
[----:B------:R-:W-:-:S04]  /*08b0*/  IADD3 R16, PT, PT, R28, R16, R25 ;  /* 0x000000101c107210 */ /* 0x000fc80007ffe019 */
[----:B------:R-:W-:-:S04]  /*08c0*/  IADD3 R16, PT, PT, R19, R20, R16 ;  /* 0x0000001413107210 */ /* 0x000fc80007ffe010 */
[----:B------:R-:W-:-:S05]  /*08d0*/  IADD3 R17, PT, PT, R18, R17, R16 ;  /* 0x0000001112117210 */ /* 0x000fca0007ffe010 */
[----:B------:R-:W-:Y:S01]  /*08e0*/  STG.E desc[UR4][R10.64], R17 ;  /* 0x000000110a007986 */ /* 0x000fe2000c101904 */
[----:B------:R-:W-:Y:S05]  /*08f0*/  EXIT ;  /* 0x000000000000794d */ /* 0x000fea0003800000 */
.L_x_2:
        /* <DEDUP_REMOVED lines=16> */
.L_x_4:


//--------------------- .nv.shared.reserved.0     --------------------------
	.section	.nv.shared.reserved.0,"aw",@nobits
	.weak		__nv_reservedSMEM_offset_0_alias
	.size		__nv_reservedSMEM_offset_0_alias, 0, 64
	.other		__nv_reservedSMEM_offset_0_alias,@"STO_CUDA_RESERVED_SHARED STV_DEFAULT"
__nv_reservedSMEM_offset_0_alias:
	.zero		0
	.zero		64


//--------------------- .nv.constant0._Z20matrixMultiplyKernelPiS_S_ --------------------------
	.section	.nv.constant0._Z20matrixMultiplyKernelPiS_S_,"a",@progbits
	.sectionflags	@""
	.align	4
.nv.constant0._Z20matrixMultiplyKernelPiS_S_:
	.zero		920


//--------------------- .nv.constant0._Z13stencilKernelPiS_ --------------------------
	.section	.nv.constant0._Z13stencilKernelPiS_,"a",@progbits
	.sectionflags	@""
	.align	4
.nv.constant0._Z13stencilKernelPiS_:
	.zero		912


//--------------------- SYMBOLS --------------------------

	.type		.nv.reservedSmem.offset0,@object
	.size		.nv.reservedSmem.offset0,0x4
